//
// Generated by NVIDIA NVVM Compiler
//
// Compiler Build ID: CL-36424714
// Cuda compilation tools, release 13.0, V13.0.88
// Based on NVVM 20.0.0
//

.version 9.0
.target sm_100
.address_size 64

	// .globl	_Z3addPiS_S_i

.visible .entry _Z3addPiS_S_i(
	.param .u64 .ptr .align 1 _Z3addPiS_S_i_param_0,
	.param .u64 .ptr .align 1 _Z3addPiS_S_i_param_1,
	.param .u64 .ptr .align 1 _Z3addPiS_S_i_param_2,
	.param .u32 _Z3addPiS_S_i_param_3
)
{
	.reg .pred 	%p<2>;
	.reg .b32 	%r<9>;
	.reg .b64 	%rd<11>;

	ld.param.u64 	%rd1, [_Z3addPiS_S_i_param_0];
	ld.param.u64 	%rd2, [_Z3addPiS_S_i_param_1];
	ld.param.u64 	%rd3, [_Z3addPiS_S_i_param_2];
	ld.param.u32 	%r2, [_Z3addPiS_S_i_param_3];
	mov.u32 	%r3, %ctaid.x;
	mov.u32 	%r4, %ntid.x;
	mov.u32 	%r5, %tid.x;
	mad.lo.s32 	%r1, %r3, %r4, %r5;
	setp.ge.s32 	%p1, %r1, %r2;
	@%p1 bra 	$L__BB0_2;
	cvta.to.global.u64 	%rd4, %rd1;
	cvta.to.global.u64 	%rd5, %rd2;
	cvta.to.global.u64 	%rd6, %rd3;
	mul.wide.s32 	%rd7, %r1, 4;
	add.s64 	%rd8, %rd4, %rd7;
	ld.global.u32 	%r6, [%rd8];
	add.s64 	%rd9, %rd5, %rd7;
	ld.global.u32 	%r7, [%rd9];
	add.s32 	%r8, %r7, %r6;
	add.s64 	%rd10, %rd6, %rd7;
	st.global.u32 	[%rd10], %r8;
$L__BB0_2:
	ret;

}
	// .globl	_Z8subtractPiS_S_i
.visible .entry _Z8subtractPiS_S_i(
	.param .u64 .ptr .align 1 _Z8subtractPiS_S_i_param_0,
	.param .u64 .ptr .align 1 _Z8subtractPiS_S_i_param_1,
	.param .u64 .ptr .align 1 _Z8subtractPiS_S_i_param_2,
	.param .u32 _Z8subtractPiS_S_i_param_3
)
{
	.reg .pred 	%p<2>;
	.reg .b32 	%r<9>;
	.reg .b64 	%rd<11>;

	ld.param.u64 	%rd1, [_Z8subtractPiS_S_i_param_0];
	ld.param.u64 	%rd2, [_Z8subtractPiS_S_i_param_1];
	ld.param.u64 	%rd3, [_Z8subtractPiS_S_i_param_2];
	ld.param.u32 	%r2, [_Z8subtractPiS_S_i_param_3];
	mov.u32 	%r3, %ctaid.x;
	mov.u32 	%r4, %ntid.x;
	mov.u32 	%r5, %tid.x;
	mad.lo.s32 	%r1, %r3, %r4, %r5;
	setp.ge.s32 	%p1, %r1, %r2;
	@%p1 bra 	$L__BB1_2;
	cvta.to.global.u64 	%rd4, %rd1;
	cvta.to.global.u64 	%rd5, %rd2;
	cvta.to.global.u64 	%rd6, %rd3;
	mul.wide.s32 	%rd7, %r1, 4;
	add.s64 	%rd8, %rd4, %rd7;
	ld.global.u32 	%r6, [%rd8];
	add.s64 	%rd9, %rd5, %rd7;
	ld.global.u32 	%r7, [%rd9];
	sub.s32 	%r8, %r6, %r7;
	add.s64 	%rd10, %rd6, %rd7;
	st.global.u32 	[%rd10], %r8;
$L__BB1_2:
	ret;

}
	// .globl	_Z4multPiS_S_i
.visible .entry _Z4multPiS_S_i(
	.param .u64 .ptr .align 1 _Z4multPiS_S_i_param_0,
	.param .u64 .ptr .align 1 _Z4multPiS_S_i_param_1,
	.param .u64 .ptr .align 1 _Z4multPiS_S_i_param_2,
	.param .u32 _Z4multPiS_S_i_param_3
)
{
	.reg .pred 	%p<2>;
	.reg .b32 	%r<9>;
	.reg .b64 	%rd<11>;

	ld.param.u64 	%rd1, [_Z4multPiS_S_i_param_0];
	ld.param.u64 	%rd2, [_Z4multPiS_S_i_param_1];
	ld.param.u64 	%rd3, [_Z4multPiS_S_i_param_2];
	ld.param.u32 	%r2, [_Z4multPiS_S_i_param_3];
	mov.u32 	%r3, %ctaid.x;
	mov.u32 	%r4, %ntid.x;
	mov.u32 	%r5, %tid.x;
	mad.lo.s32 	%r1, %r3, %r4, %r5;
	setp.ge.s32 	%p1, %r1, %r2;
	@%p1 bra 	$L__BB2_2;
	cvta.to.global.u64 	%rd4, %rd1;
	cvta.to.global.u64 	%rd5, %rd2;
	cvta.to.global.u64 	%rd6, %rd3;
	mul.wide.s32 	%rd7, %r1, 4;
	add.s64 	%rd8, %rd4, %rd7;
	ld.global.u32 	%r6, [%rd8];
	add.s64 	%rd9, %rd5, %rd7;
	ld.global.u32 	%r7, [%rd9];
	mul.lo.s32 	%r8, %r7, %r6;
	add.s64 	%rd10, %rd6, %rd7;
	st.global.u32 	[%rd10], %r8;
$L__BB2_2:
	ret;

}
	// .globl	_Z3modPiS_S_i
.visible .entry _Z3modPiS_S_i(
	.param .u64 .ptr .align 1 _Z3modPiS_S_i_param_0,
	.param .u64 .ptr .align 1 _Z3modPiS_S_i_param_1,
	.param .u64 .ptr .align 1 _Z3modPiS_S_i_param_2,
	.param .u32 _Z3modPiS_S_i_param_3
)
{
	.reg .pred 	%p<2>;
	.reg .b32 	%r<9>;
	.reg .b64 	%rd<11>;

	ld.param.u64 	%rd1, [_Z3modPiS_S_i_param_0];
	ld.param.u64 	%rd2, [_Z3modPiS_S_i_param_1];
	ld.param.u64 	%rd3, [_Z3modPiS_S_i_param_2];
	ld.param.u32 	%r2, [_Z3modPiS_S_i_param_3];
	mov.u32 	%r3, %ctaid.x;
	mov.u32 	%r4, %ntid.x;
	mov.u32 	%r5, %tid.x;
	mad.lo.s32 	%r1, %r3, %r4, %r5;
	setp.ge.s32 	%p1, %r1, %r2;
	@%p1 bra 	$L__BB3_2;
	cvta.to.global.u64 	%rd4, %rd1;
	cvta.to.global.u64 	%rd5, %rd2;
	cvta.to.global.u64 	%rd6, %rd3;
	mul.wide.s32 	%rd7, %r1, 4;
	add.s64 	%rd8, %rd4, %rd7;
	ld.global.u32 	%r6, [%rd8];
	add.s64 	%rd9, %rd5, %rd7;
	ld.global.u32 	%r7, [%rd9];
	rem.s32 	%r8, %r6, %r7;
	add.s64 	%rd10, %rd6, %rd7;
	st.global.u32 	[%rd10], %r8;
$L__BB3_2:
	ret;

}


// ===== COMPILED SASS (sm_100) =====

	.target	sm_100

	.elftype	@"ET_EXEC"


//--------------------- .note.nv.tkinfo           --------------------------
	.section	.note.nv.tkinfo,"",@"SHT_NOTE"
	.sectionflags	@"SHF_NOTE_NV_TKINFO"
	.tkinfo
        /*0018*/ 	.word	0x00000002
        /*0030*/ 	.string	""
        /*0030*/ 	.string	"ptxas"
        /*0030*/ 	.string	"Cuda compilation tools, release 13.0, V13.0.88"
        /*0030*/ 	.string	"Build cuda_13.0.r13.0/compiler.36424714_0"
        /*0030*/ 	.string	"-arch sm_100 -m 64 "



//--------------------- .note.nv.cuinfo           --------------------------
	.section	.note.nv.cuinfo,"",@"SHT_NOTE"
	.sectionflags	@"SHF_NOTE_NV_CUINFO"
        /*0018*/ 	.short	0x0002
        /*001a*/ 	.short	0x0064
        /*001c*/ 	.short	0x0082
	.zero		2


//--------------------- .nv.info                  --------------------------
	.section	.nv.info,"",@"SHT_CUDA_INFO"
	.align	4


	//----- nvinfo : EIATTR_REGCOUNT
	.align		4
        /*0000*/ 	.byte	0x04, 0x2f
        /*0002*/ 	.short	(.L_1 - .L_0)
	.align		4
.L_0:
        /*0004*/ 	.word	index@(_Z3addPiS_S_i)
        /*0008*/ 	.word	0x0000000c


	//----- nvinfo : EIATTR_FRAME_SIZE
	.align		4
.L_1:
        /*000c*/ 	.byte	0x04, 0x11
        /*000e*/ 	.short	(.L_3 - .L_2)
	.align		4
.L_2:
        /*0010*/ 	.word	index@(_Z3addPiS_S_i)
        /*0014*/ 	.word	0x00000000


	//----- nvinfo : EIATTR_REGCOUNT
	.align		4
.L_3:
        /*0018*/ 	.byte	0x04, 0x2f
        /*001a*/ 	.short	(.L_5 - .L_4)
	.align		4
.L_4:
        /*001c*/ 	.word	index@(_Z8subtractPiS_S_i)
        /*0020*/ 	.word	0x0000000c


	//----- nvinfo : EIATTR_FRAME_SIZE
	.align		4
.L_5:
        /*0024*/ 	.byte	0x04, 0x11
        /*0026*/ 	.short	(.L_7 - .L_6)
	.align		4
.L_6:
        /*0028*/ 	.word	index@(_Z8subtractPiS_S_i)
        /*002c*/ 	.word	0x00000000


	//----- nvinfo : EIATTR_REGCOUNT
	.align		4
.L_7:
        /*0030*/ 	.byte	0x04, 0x2f
        /*0032*/ 	.short	(.L_9 - .L_8)
	.align		4
.L_8:
        /*0034*/ 	.word	index@(_Z4multPiS_S_i)
        /*0038*/ 	.word	0x0000000c


	//----- nvinfo : EIATTR_FRAME_SIZE
	.align		4
.L_9:
        /*003c*/ 	.byte	0x04, 0x11
        /*003e*/ 	.short	(.L_11 - .L_10)
	.align		4
.L_10:
        /*0040*/ 	.word	index@(_Z4multPiS_S_i)
        /*0044*/ 	.word	0x00000000


	//----- nvinfo : EIATTR_REGCOUNT
	.align		4
.L_11:
        /*0048*/ 	.byte	0x04, 0x2f
        /*004a*/ 	.short	(.L_13 - .L_12)
	.align		4
.L_12:
        /*004c*/ 	.word	index@(_Z3modPiS_S_i)
        /*0050*/ 	.word	0x0000000d


	//----- nvinfo : EIATTR_FRAME_SIZE
	.align		4
.L_13:
        /*0054*/ 	.byte	0x04, 0x11
        /*0056*/ 	.short	(.L_15 - .L_14)
	.align		4
.L_14:
        /*0058*/ 	.word	index@(_Z3modPiS_S_i)
        /*005c*/ 	.word	0x00000000


	//----- nvinfo : EIATTR_MIN_STACK_SIZE
	.align		4
.L_15:
        /*0060*/ 	.byte	0x04, 0x12
        /*0062*/ 	.short	(.L_17 - .L_16)
	.align		4
.L_16:
        /*0064*/ 	.word	index@(_Z3modPiS_S_i)
        /*0068*/ 	.word	0x00000000


	//----- nvinfo : EIATTR_MIN_STACK_SIZE
	.align		4
.L_17:
        /*006c*/ 	.byte	0x04, 0x12
        /*006e*/ 	.short	(.L_19 - .L_18)
	.align		4
.L_18:
        /*0070*/ 	.word	index@(_Z4multPiS_S_i)
        /*0074*/ 	.word	0x00000000


	//----- nvinfo : EIATTR_MIN_STACK_SIZE
	.align		4
.L_19:
        /*0078*/ 	.byte	0x04, 0x12
        /*007a*/ 	.short	(.L_21 - .L_20)
	.align		4
.L_20:
        /*007c*/ 	.word	index@(_Z8subtractPiS_S_i)
        /*0080*/ 	.word	0x00000000


	//----- nvinfo : EIATTR_MIN_STACK_SIZE
	.align		4
.L_21:
        /*0084*/ 	.byte	0x04, 0x12
        /*0086*/ 	.short	(.L_23 - .L_22)
	.align		4
.L_22:
        /*0088*/ 	.word	index@(_Z3addPiS_S_i)
        /*008c*/ 	.word	0x00000000
.L_23:


//--------------------- .nv.compat                --------------------------
	.section	.nv.compat,"",@"SHT_CUDA_COMPAT_INFO"
	.align	4
        /*0000*/ 	.byte	0x02, 0x09, 0x00, 0x00, 0x02, 0x02, 0x01, 0x00, 0x02, 0x05, 0x05, 0x00, 0x03, 0x07, 0x01, 0x01
        /*0010*/ 	.byte	0x02, 0x03, 0x00, 0x00, 0x02, 0x06, 0x01, 0x00, 0x04, 0x0b, 0x08, 0x00, 0x09, 0x00, 0x00, 0x00
        /*0020*/ 	.byte	0x00, 0x00, 0x00, 0x00


//--------------------- .nv.info._Z3modPiS_S_i    --------------------------
	.section	.nv.info._Z3modPiS_S_i,"",@"SHT_CUDA_INFO"
	.sectionflags	@""
	.align	4


	//----- nvinfo : EIATTR_CUDA_API_VERSION
	.align		4
        /*0000*/ 	.byte	0x04, 0x37
        /*0002*/ 	.short	(.L_25 - .L_24)
.L_24:
        /*0004*/ 	.word	0x00000082


	//----- nvinfo : EIATTR_KPARAM_INFO
	.align		4
.L_25:
        /*0008*/ 	.byte	0x04, 0x17
        /*000a*/ 	.short	(.L_27 - .L_26)
.L_26:
        /*000c*/ 	.word	0x00000000
        /*0010*/ 	.short	0x0003
        /*0012*/ 	.short	0x0018
        /*0014*/ 	.byte	0x00, 0xf0, 0x11, 0x00


	//----- nvinfo : EIATTR_KPARAM_INFO
	.align		4
.L_27:
        /*0018*/ 	.byte	0x04, 0x17
        /*001a*/ 	.short	(.L_29 - .L_28)
.L_28:
        /*001c*/ 	.word	0x00000000
        /*0020*/ 	.short	0x0002
        /*0022*/ 	.short	0x0010
        /*0024*/ 	.byte	0x00, 0xf5, 0x21, 0x00


	//----- nvinfo : EIATTR_KPARAM_INFO
	.align		4
.L_29:
        /*0028*/ 	.byte	0x04, 0x17
        /*002a*/ 	.short	(.L_31 - .L_30)
.L_30:
        /*002c*/ 	.word	0x00000000
        /*0030*/ 	.short	0x0001
        /*0032*/ 	.short	0x0008
        /*0034*/ 	.byte	0x00, 0xf5, 0x21, 0x00


	//----- nvinfo : EIATTR_KPARAM_INFO
	.align		4
.L_31:
        /*0038*/ 	.byte	0x04, 0x17
        /*003a*/ 	.short	(.L_33 - .L_32)
.L_32:
        /*003c*/ 	.word	0x00000000
        /*0040*/ 	.short	0x0000
        /*0042*/ 	.short	0x0000
        /*0044*/ 	.byte	0x00, 0xf5, 0x21, 0x00


	//----- nvinfo : EIATTR_SPARSE_MMA_MASK
	.align		4
.L_33:
        /*0048*/ 	.byte	0x03, 0x50
        /*004a*/ 	.short	0x0000


	//----- nvinfo : EIATTR_MAXREG_COUNT
	.align		4
        /*004c*/ 	.byte	0x03, 0x1b
        /*004e*/ 	.short	0x00ff


	//----- nvinfo : EIATTR_MERCURY_ISA_VERSION
	.align		4
        /*0050*/ 	.byte	0x03, 0x5f
        /*0052*/ 	.short	0x0101


	//----- nvinfo : EIATTR_VRC_CTA_INIT_COUNT
	.align		4
        /*0054*/ 	.byte	0x02, 0x4a
	.zero		1
	.zero		1


	//----- nvinfo : EIATTR_EXIT_INSTR_OFFSETS
	.align		4
        /*0058*/ 	.byte	0x04, 0x1c
        /*005a*/ 	.short	(.L_35 - .L_34)


	//   ....[0]....
.L_34:
        /*005c*/ 	.word	0x00000070


	//   ....[1]....
        /*0060*/ 	.word	0x00000280


	//----- nvinfo : EIATTR_CBANK_PARAM_SIZE
	.align		4
.L_35:
        /*0064*/ 	.byte	0x03, 0x19
        /*0066*/ 	.short	0x001c


	//----- nvinfo : EIATTR_PARAM_CBANK
	.align		4
        /*0068*/ 	.byte	0x04, 0x0a
        /*006a*/ 	.short	(.L_37 - .L_36)
	.align		4
.L_36:
        /*006c*/ 	.word	index@(.nv.constant0._Z3modPiS_S_i)
        /*0070*/ 	.short	0x0380
        /*0072*/ 	.short	0x001c


	//----- nvinfo : EIATTR_SW_WAR
	.align		4
.L_37:
        /*0074*/ 	.byte	0x04, 0x36
        /*0076*/ 	.short	(.L_39 - .L_38)
.L_38:
        /*0078*/ 	.word	0x00000008
.L_39:


//--------------------- .nv.info._Z4multPiS_S_i   --------------------------
	.section	.nv.info._Z4multPiS_S_i,"",@"SHT_CUDA_INFO"
	.sectionflags	@""
	.align	4


	//----- nvinfo : EIATTR_CUDA_API_VERSION
	.align		4
        /*0000*/ 	.byte	0x04, 0x37
        /*0002*/ 	.short	(.L_41 - .L_40)
.L_40:
        /*0004*/ 	.word	0x00000082


	//----- nvinfo : EIATTR_KPARAM_INFO
	.align		4
.L_41:
        /*0008*/ 	.byte	0x04, 0x17
        /*000a*/ 	.short	(.L_43 - .L_42)
.L_42:
        /*000c*/ 	.word	0x00000000
        /*0010*/ 	.short	0x0003
        /*0012*/ 	.short	0x0018
        /*0014*/ 	.byte	0x00, 0xf0, 0x11, 0x00


	//----- nvinfo : EIATTR_KPARAM_INFO
	.align		4
.L_43:
        /*0018*/ 	.byte	0x04, 0x17
        /*001a*/ 	.short	(.L_45 - .L_44)
.L_44:
        /*001c*/ 	.word	0x00000000
        /*0020*/ 	.short	0x0002
        /*0022*/ 	.short	0x0010
        /*0024*/ 	.byte	0x00, 0xf5, 0x21, 0x00


	//----- nvinfo : EIATTR_KPARAM_INFO
	.align		4
.L_45:
        /*0028*/ 	.byte	0x04, 0x17
        /*002a*/ 	.short	(.L_47 - .L_46)
.L_46:
        /*002c*/ 	.word	0x00000000
        /*0030*/ 	.short	0x0001
        /*0032*/ 	.short	0x0008
        /*0034*/ 	.byte	0x00, 0xf5, 0x21, 0x00


	//----- nvinfo : EIATTR_KPARAM_INFO
	.align		4
.L_47:
        /*0038*/ 	.byte	0x04, 0x17
        /*003a*/ 	.short	(.L_49 - .L_48)
.L_48:
        /*003c*/ 	.word	0x00000000
        /*0040*/ 	.short	0x0000
        /*0042*/ 	.short	0x0000
        /*0044*/ 	.byte	0x00, 0xf5, 0x21, 0x00


	//----- nvinfo : EIATTR_SPARSE_MMA_MASK
	.align		4
.L_49:
        /*0048*/ 	.byte	0x03, 0x50
        /*004a*/ 	.short	0x0000


	//----- nvinfo : EIATTR_MAXREG_COUNT
	.align		4
        /*004c*/ 	.byte	0x03, 0x1b
        /*004e*/ 	.short	0x00ff


	//----- nvinfo : EIATTR_MERCURY_ISA_VERSION
	.align		4
        /*0050*/ 	.byte	0x03, 0x5f
        /*0052*/ 	.short	0x0101


	//----- nvinfo : EIATTR_VRC_CTA_INIT_COUNT
	.align		4
        /*0054*/ 	.byte	0x02, 0x4a
	.zero		1
	.zero		1


	//----- nvinfo : EIATTR_EXIT_INSTR_OFFSETS
	.align		4
        /*0058*/ 	.byte	0x04, 0x1c
        /*005a*/ 	.short	(.L_51 - .L_50)


	//   ....[0]....
.L_50:
        /*005c*/ 	.word	0x00000070


	//   ....[1]....
        /*0060*/ 	.word	0x00000130


	//----- nvinfo : EIATTR_CBANK_PARAM_SIZE
	.align		4
.L_51:
        /*0064*/ 	.byte	0x03, 0x19
        /*0066*/ 	.short	0x001c


	//----- nvinfo : EIATTR_PARAM_CBANK
	.align		4
        /*0068*/ 	.byte	0x04, 0x0a
        /*006a*/ 	.short	(.L_53 - .L_52)
	.align		4
.L_52:
        /*006c*/ 	.word	index@(.nv.constant0._Z4multPiS_S_i)
        /*0070*/ 	.short	0x0380
        /*0072*/ 	.short	0x001c


	//----- nvinfo : EIATTR_SW_WAR
	.align		4
.L_53:
        /*0074*/ 	.byte	0x04, 0x36
        /*0076*/ 	.short	(.L_55 - .L_54)
.L_54:
        /*0078*/ 	.word	0x00000008
.L_55:


//--------------------- .nv.info._Z8subtractPiS_S_i --------------------------
	.section	.nv.info._Z8subtractPiS_S_i,"",@"SHT_CUDA_INFO"
	.sectionflags	@""
	.align	4


	//----- nvinfo : EIATTR_CUDA_API_VERSION
	.align		4
        /*0000*/ 	.byte	0x04, 0x37
        /*0002*/ 	.short	(.L_57 - .L_56)
.L_56:
        /*0004*/ 	.word	0x00000082


	//----- nvinfo : EIATTR_KPARAM_INFO
	.align		4
.L_57:
        /*0008*/ 	.byte	0x04, 0x17
        /*000a*/ 	.short	(.L_59 - .L_58)
.L_58:
        /*000c*/ 	.word	0x00000000
        /*0010*/ 	.short	0x0003
        /*0012*/ 	.short	0x0018
        /*0014*/ 	.byte	0x00, 0xf0, 0x11, 0x00


	//----- nvinfo : EIATTR_KPARAM_INFO
	.align		4
.L_59:
        /*0018*/ 	.byte	0x04, 0x17
        /*001a*/ 	.short	(.L_61 - .L_60)
.L_60:
        /*001c*/ 	.word	0x00000000
        /*0020*/ 	.short	0x0002
        /*0022*/ 	.short	0x0010
        /*0024*/ 	.byte	0x00, 0xf5, 0x21, 0x00


	//----- nvinfo : EIATTR_KPARAM_INFO
	.align		4
.L_61:
        /*0028*/ 	.byte	0x04, 0x17
        /*002a*/ 	.short	(.L_63 - .L_62)
.L_62:
        /*002c*/ 	.word	0x00000000
        /*0030*/ 	.short	0x0001
        /*0032*/ 	.short	0x0008
        /*0034*/ 	.byte	0x00, 0xf5, 0x21, 0x00


	//----- nvinfo : EIATTR_KPARAM_INFO
	.align		4
.L_63:
        /*0038*/ 	.byte	0x04, 0x17
        /*003a*/ 	.short	(.L_65 - .L_64)
.L_64:
        /*003c*/ 	.word	0x00000000
        /*0040*/ 	.short	0x0000
        /*0042*/ 	.short	0x0000
        /*0044*/ 	.byte	0x00, 0xf5, 0x21, 0x00


	//----- nvinfo : EIATTR_SPARSE_MMA_MASK
	.align		4
.L_65:
        /*0048*/ 	.byte	0x03, 0x50
        /*004a*/ 	.short	0x0000


	//----- nvinfo : EIATTR_MAXREG_COUNT
	.align		4
        /*004c*/ 	.byte	0x03, 0x1b
        /*004e*/ 	.short	0x00ff


	//----- nvinfo : EIATTR_MERCURY_ISA_VERSION
	.align		4
        /*0050*/ 	.byte	0x03, 0x5f
        /*0052*/ 	.short	0x0101


	//----- nvinfo : EIATTR_VRC_CTA_INIT_COUNT
	.align		4
        /*0054*/ 	.byte	0x02, 0x4a
	.zero		1
	.zero		1


	//----- nvinfo : EIATTR_EXIT_INSTR_OFFSETS
	.align		4
        /*0058*/ 	.byte	0x04, 0x1c
        /*005a*/ 	.short	(.L_67 - .L_66)


	//   ....[0]....
.L_66:
        /*005c*/ 	.word	0x00000070


	//   ....[1]....
        /*0060*/ 	.word	0x00000130


	//----- nvinfo : EIATTR_CBANK_PARAM_SIZE
	.align		4
.L_67:
        /*0064*/ 	.byte	0x03, 0x19
        /*0066*/ 	.short	0x001c


	//----- nvinfo : EIATTR_PARAM_CBANK
	.align		4
        /*0068*/ 	.byte	0x04, 0x0a
        /*006a*/ 	.short	(.L_69 - .L_68)
	.align		4
.L_68:
        /*006c*/ 	.word	index@(.nv.constant0._Z8subtractPiS_S_i)
        /*0070*/ 	.short	0x0380
        /*0072*/ 	.short	0x001c


	//----- nvinfo : EIATTR_SW_WAR
	.align		4
.L_69:
        /*0074*/ 	.byte	0x04, 0x36
        /*0076*/ 	.short	(.L_71 - .L_70)
.L_70:
        /*0078*/ 	.word	0x00000008
.L_71:


//--------------------- .nv.info._Z3addPiS_S_i    --------------------------
	.section	.nv.info._Z3addPiS_S_i,"",@"SHT_CUDA_INFO"
	.sectionflags	@""
	.align	4


	//----- nvinfo : EIATTR_CUDA_API_VERSION
	.align		4
        /*0000*/ 	.byte	0x04, 0x37
        /*0002*/ 	.short	(.L_73 - .L_72)
.L_72:
        /*0004*/ 	.word	0x00000082


	//----- nvinfo : EIATTR_KPARAM_INFO
	.align		4
.L_73:
        /*0008*/ 	.byte	0x04, 0x17
        /*000a*/ 	.short	(.L_75 - .L_74)
.L_74:
        /*000c*/ 	.word	0x00000000
        /*0010*/ 	.short	0x0003
        /*0012*/ 	.short	0x0018
        /*0014*/ 	.byte	0x00, 0xf0, 0x11, 0x00


	//----- nvinfo : EIATTR_KPARAM_INFO
	.align		4
.L_75:
        /*0018*/ 	.byte	0x04, 0x17
        /*001a*/ 	.short	(.L_77 - .L_76)
.L_76:
        /*001c*/ 	.word	0x00000000
        /*0020*/ 	.short	0x0002
        /*0022*/ 	.short	0x0010
        /*0024*/ 	.byte	0x00, 0xf5, 0x21, 0x00


	//----- nvinfo : EIATTR_KPARAM_INFO
	.align		4
.L_77:
        /*0028*/ 	.byte	0x04, 0x17
        /*002a*/ 	.short	(.L_79 - .L_78)
.L_78:
        /*002c*/ 	.word	0x00000000
        /*0030*/ 	.short	0x0001
        /*0032*/ 	.short	0x0008
        /*0034*/ 	.byte	0x00, 0xf5, 0x21, 0x00


	//----- nvinfo : EIATTR_KPARAM_INFO
	.align		4
.L_79:
        /*0038*/ 	.byte	0x04, 0x17
        /*003a*/ 	.short	(.L_81 - .L_80)
.L_80:
        /*003c*/ 	.word	0x00000000
        /*0040*/ 	.short	0x0000
        /*0042*/ 	.short	0x0000
        /*0044*/ 	.byte	0x00, 0xf5, 0x21, 0x00


	//----- nvinfo : EIATTR_SPARSE_MMA_MASK
	.align		4
.L_81:
        /*0048*/ 	.byte	0x03, 0x50
        /*004a*/ 	.short	0x0000


	//----- nvinfo : EIATTR_MAXREG_COUNT
	.align		4
        /*004c*/ 	.byte	0x03, 0x1b
        /*004e*/ 	.short	0x00ff


	//----- nvinfo : EIATTR_MERCURY_ISA_VERSION
	.align		4
        /*0050*/ 	.byte	0x03, 0x5f
        /*0052*/ 	.short	0x0101


	//----- nvinfo : EIATTR_VRC_CTA_INIT_COUNT
	.align		4
        /*0054*/ 	.byte	0x02, 0x4a
	.zero		1
	.zero		1


	//----- nvinfo : EIATTR_EXIT_INSTR_OFFSETS
	.align		4
        /*0058*/ 	.byte	0x04, 0x1c
        /*005a*/ 	.short	(.L_83 - .L_82)


	//   ....[0]....
.L_82:
        /*005c*/ 	.word	0x00000070


	//   ....[1]....
        /*0060*/ 	.word	0x00000130


	//----- nvinfo : EIATTR_CBANK_PARAM_SIZE
	.align		4
.L_83:
        /*0064*/ 	.byte	0x03, 0x19
        /*0066*/ 	.short	0x001c


	//----- nvinfo : EIATTR_PARAM_CBANK
	.align		4
        /*0068*/ 	.byte	0x04, 0x0a
        /*006a*/ 	.short	(.L_85 - .L_84)
	.align		4
.L_84:
        /*006c*/ 	.word	index@(.nv.constant0._Z3addPiS_S_i)
        /*0070*/ 	.short	0x0380
        /*0072*/ 	.short	0x001c


	//----- nvinfo : EIATTR_SW_WAR
	.align		4
.L_85:
        /*0074*/ 	.byte	0x04, 0x36
        /*0076*/ 	.short	(.L_87 - .L_86)
.L_86:
        /*0078*/ 	.word	0x00000008
.L_87:


//--------------------- .nv.callgraph             --------------------------
	.section	.nv.callgraph,"",@"SHT_CUDA_CALLGRAPH"
	.align	4
	.sectionentsize	8
	.align		4
        /*0000*/ 	.word	0x00000000
	.align		4
        /*0004*/ 	.word	0xffffffff
	.align		4
        /*0008*/ 	.word	0x00000000
	.align		4
        /*000c*/ 	.word	0xfffffffe
	.align		4
        /*0010*/ 	.word	0x00000000
	.align		4
        /*0014*/ 	.word	0xfffffffd
	.align		4
        /*0018*/ 	.word	0x00000000
	.align		4
        /*001c*/ 	.word	0xfffffffc


//--------------------- .text._Z3modPiS_S_i       --------------------------
	.section	.text._Z3modPiS_S_i,"ax",@progbits
	.align	128
        .global         _Z3modPiS_S_i
        .type           _Z3modPiS_S_i,@function
        .size           _Z3modPiS_S_i,(.L_x_4 - _Z3modPiS_S_i)
        .other          _Z3modPiS_S_i,@"STO_CUDA_ENTRY STV_DEFAULT"
_Z3modPiS_S_i:
.text._Z3modPiS_S_i:
[----:B------:R-:W-:Y:S01]  /*0000*/  LDC R1, c[0x0][0x37c] ;  /* 0x0000df00ff017b82 */ /* 0x000fe20000000800 */
[----:B------:R-:W0:Y:S07]  /*0010*/  S2R R3, SR_TID.X ;  /* 0x0000000000037919 */ /* 0x000e2e0000002100 */
[----:B------:R-:W0:Y:S01]  /*0020*/  S2UR UR4, SR_CTAID.X ;  /* 0x00000000000479c3 */ /* 0x000e220000002500 */
[----:B------:R-:W1:Y:S07]  /*0030*/  LDCU UR5, c[0x0][0x398] ;  /* 0x00007300ff0577ac */ /* 0x000e6e0008000800 */
[----:B------:R-:W0:Y:S02]  /*0040*/  LDC R0, c[0x0][0x360] ;  /* 0x0000d800ff007b82 */ /* 0x000e240000000800 */
[----:B0-----:R-:W-:-:S05]  /*0050*/  IMAD R0, R0, UR4, R3 ;  /* 0x0000000400007c24 */ /* 0x001fca000f8e0203 */
[----:B-1----:R-:W-:-:S13]  /*0060*/  ISETP.GE.AND P0, PT, R0, UR5, PT ;  /* 0x0000000500007c0c */ /* 0x002fda000bf06270 */
[----:B------:R-:W-:Y:S05]  /*0070*/  @P0 EXIT ;  /* 0x000000000000094d */ /* 0x000fea0003800000 */
[----:B------:R-:W0:Y:S01]  /*0080*/  LDC.64 R2, c[0x0][0x388] ;  /* 0x0000e200ff027b82 */ /* 0x000e220000000a00 */
[----:B------:R-:W1:Y:S07]  /*0090*/  LDCU.64 UR4, c[0x0][0x358] ;  /* 0x00006b00ff0477ac */ /* 0x000e6e0008000a00 */
[----:B------:R-:W2:Y:S01]  /*00a0*/  LDC.64 R4, c[0x0][0x380] ;  /* 0x0000e000ff047b82 */ /* 0x000ea20000000a00 */
[----:B0-----:R-:W-:-:S06]  /*00b0*/  IMAD.WIDE R2, R0, 0x4, R2 ;  /* 0x0000000400027825 */ /* 0x001fcc00078e0202 */
[----:B-1----:R-:W3:Y:S01]  /*00c0*/  LDG.E R2, desc[UR4][R2.64] ;  /* 0x0000000402027981 */ /* 0x002ee2000c1e1900 */
[----:B--2---:R-:W-:-:S05]  /*00d0*/  IMAD.WIDE R4, R0, 0x4, R4 ;  /* 0x0000000400047825 */ /* 0x004fca00078e0204 */
[----:B------:R0:W2:Y:S01]  /*00e0*/  LDG.E R8, desc[UR4][R4.64] ;  /* 0x0000000404087981 */ /* 0x0000a2000c1e1900 */
[-C--:B---3--:R-:W-:Y:S02]  /*00f0*/  IABS R10, R2.reuse ;  /* 0x00000002000a7213 */ /* 0x088fe40000000000 */
[----:B0-----:R-:W-:Y:S02]  /*0100*/  IABS R5, R2 ;  /* 0x0000000200057213 */ /* 0x001fe40000000000 */
[----:B------:R-:W0:Y:S01]  /*0110*/  I2F.RP R9, R10 ;  /* 0x0000000a00097306 */ /* 0x000e220000209400 */
[----:B--2---:R-:W-:Y:S02]  /*0120*/  IABS R4, R8 ;  /* 0x0000000800047213 */ /* 0x004fe40000000000 */
[----:B------:R-:W-:-:S05]  /*0130*/  ISETP.GE.AND P2, PT, R8, RZ, PT ;  /* 0x000000ff0800720c */ /* 0x000fca0003f46270 */
[----:B0-----:R-:W0:Y:S02]  /*0140*/  MUFU.RCP R9, R9 ;  /* 0x0000000900097308 */ /* 0x001e240000001000 */
[----:B0-----:R-:W-:-:S06]  /*0150*/  VIADD R6, R9, 0xffffffe ;  /* 0x0ffffffe09067836 */ /* 0x001fcc0000000000 */
[----:B------:R0:W1:Y:S02]  /*0160*/  F2I.FTZ.U32.TRUNC.NTZ R7, R6 ;  /* 0x0000000600077305 */ /* 0x000064000021f000 */
[----:B0-----:R-:W-:Y:S01]  /*0170*/  IMAD.MOV.U32 R6, RZ, RZ, RZ ;  /* 0x000000ffff067224 */ /* 0x001fe200078e00ff */
[----:B-1----:R-:W-:-:S05]  /*0180*/  IADD3 R3, PT, PT, RZ, -R7, RZ ;  /* 0x80000007ff037210 */ /* 0x002fca0007ffe0ff */
[----:B------:R-:W-:-:S04]  /*0190*/  IMAD R3, R3, R10, RZ ;  /* 0x0000000a03037224 */ /* 0x000fc800078e02ff */
[----:B------:R-:W-:Y:S01]  /*01a0*/  IMAD.HI.U32 R7, R7, R3, R6 ;  /* 0x0000000307077227 */ /* 0x000fe200078e0006 */
[----:B------:R-:W-:-:S05]  /*01b0*/  IADD3 R3, PT, PT, RZ, -R5, RZ ;  /* 0x80000005ff037210 */ /* 0x000fca0007ffe0ff */
[----:B------:R-:W-:-:S04]  /*01c0*/  IMAD.HI.U32 R7, R7, R4, RZ ;  /* 0x0000000407077227 */ /* 0x000fc800078e00ff */
[----:B------:R-:W-:Y:S02]  /*01d0*/  IMAD R7, R7, R3, R4 ;  /* 0x0000000307077224 */ /* 0x000fe400078e0204 */
[----:B------:R-:W0:Y:S03]  /*01e0*/  LDC.64 R4, c[0x0][0x390] ;  /* 0x0000e400ff047b82 */ /* 0x000e260000000a00 */
[----:B------:R-:W-:-:S13]  /*01f0*/  ISETP.GT.U32.AND P0, PT, R10, R7, PT ;  /* 0x000000070a00720c */ /* 0x000fda0003f04070 */
[----:B------:R-:W-:Y:S01]  /*0200*/  @!P0 IMAD.IADD R7, R7, 0x1, -R10 ;  /* 0x0000000107078824 */ /* 0x000fe200078e0a0a */
[----:B------:R-:W-:-:S04]  /*0210*/  ISETP.NE.AND P0, PT, R2, RZ, PT ;  /* 0x000000ff0200720c */ /* 0x000fc80003f05270 */
[----:B------:R-:W-:Y:S01]  /*0220*/  ISETP.GT.U32.AND P1, PT, R10, R7, PT ;  /* 0x000000070a00720c */ /* 0x000fe20003f24070 */
[----:B0-----:R-:W-:-:S12]  /*0230*/  IMAD.WIDE R4, R0, 0x4, R4 ;  /* 0x0000000400047825 */ /* 0x001fd800078e0204 */
[----:B------:R-:W-:-:S05]  /*0240*/  @!P1 IADD3 R7, PT, PT, R7, -R10, RZ ;  /* 0x8000000a07079210 */ /* 0x000fca0007ffe0ff */
[----:B------:R-:W-:Y:S01]  /*0250*/  @!P2 IMAD.MOV R7, RZ, RZ, -R7 ;  /* 0x000000ffff07a224 */ /* 0x000fe200078e0a07 */
[----:B------:R-:W-:-:S05]  /*0260*/  @!P0 LOP3.LUT R7, RZ, R2, RZ, 0x33, !PT ;  /* 0x00000002ff078212 */ /* 0x000fca00078e33ff */
[----:B------:R-:W-:Y:S01]  /*0270*/  STG.E desc[UR4][R4.64], R7 ;  /* 0x0000000704007986 */ /* 0x000fe2000c101904 */
[----:B------:R-:W-:Y:S05]  /*0280*/  EXIT ;  /* 0x000000000000794d */ /* 0x000fea0003800000 */
.L_x_0:
[----:B------:R-:W-:-:S00]  /*0290*/  BRA `(.L_x_0) ;  /* 0xfffffffc00fc7947 */ /* 0x000fc0000383ffff */
[----:B------:R-:W-:-:S00]  /*02a0*/  NOP ;  /* 0x0000000000007918 */ /* 0x000fc00000000000 */
        /* <DEDUP_REMOVED lines=13> */
.L_x_4:


//--------------------- .text._Z4multPiS_S_i      --------------------------
	.section	.text._Z4multPiS_S_i,"ax",@progbits
	.align	128
        .global         _Z4multPiS_S_i
        .type           _Z4multPiS_S_i,@function
        .size           _Z4multPiS_S_i,(.L_x_5 - _Z4multPiS_S_i)
        .other          _Z4multPiS_S_i,@"STO_CUDA_ENTRY STV_DEFAULT"
_Z4multPiS_S_i:
.text._Z4multPiS_S_i:
        /* <DEDUP_REMOVED lines=10> */
[----:B------:R-:W2:Y:S08]  /*00a0*/  LDC.64 R4, c[0x0][0x388] ;  /* 0x0000e200ff047b82 */ /* 0x000eb00000000a00 */
[----:B------:R-:W3:Y:S01]  /*00b0*/  LDC.64 R6, c[0x0][0x390] ;  /* 0x0000e400ff067b82 */ /* 0x000ee20000000a00 */
[----:B0-----:R-:W-:-:S06]  /*00c0*/  IMAD.WIDE R2, R9, 0x4, R2 ;  /* 0x0000000409027825 */ /* 0x001fcc00078e0202 */
[----:B-1----:R-:W4:Y:S01]  /*00d0*/  LDG.E R2, desc[UR4][R2.64] ;  /* 0x0000000402027981 */ /* 0x002f22000c1e1900 */
[----:B--2---:R-:W-:-:S06]  /*00e0*/  IMAD.WIDE R4, R9, 0x4, R4 ;  /* 0x0000000409047825 */ /* 0x004fcc00078e0204 */
[----:B------:R-:W4:Y:S01]  /*00f0*/  LDG.E R5, desc[UR4][R4.64] ;  /* 0x0000000404057981 */ /* 0x000f22000c1e1900 */
[----:B---3--:R-:W-:-:S04]  /*0100*/  IMAD.WIDE R6, R9, 0x4, R6 ;  /* 0x0000000409067825 */ /* 0x008fc800078e0206 */
[----:B----4-:R-:W-:-:S05]  /*0110*/  IMAD R9, R2, R5, RZ ;  /* 0x0000000502097224 */ /* 0x010fca00078e02ff */
[----:B------:R-:W-:Y:S01]  /*0120*/  STG.E desc[UR4][R6.64], R9 ;  /* 0x0000000906007986 */ /* 0x000fe2000c101904 */
[----:B------:R-:W-:Y:S05]  /*0130*/  EXIT ;  /* 0x000000000000794d */ /* 0x000fea0003800000 */
.L_x_1:
        /* <DEDUP_REMOVED lines=12> */
.L_x_5:


//--------------------- .text._Z8subtractPiS_S_i  --------------------------
	.section	.text._Z8subtractPiS_S_i,"ax",@progbits
	.align	128
        .global         _Z8subtractPiS_S_i
        .type           _Z8subtractPiS_S_i,@function
        .size           _Z8subtractPiS_S_i,(.L_x_6 - _Z8subtractPiS_S_i)
        .other          _Z8subtractPiS_S_i,@"STO_CUDA_ENTRY STV_DEFAULT"
_Z8subtractPiS_S_i:
.text._Z8subtractPiS_S_i:
        /* <DEDUP_REMOVED lines=16> */
[----:B---3--:R-:W-:Y:S01]  /*0100*/  IMAD.WIDE R6, R9, 0x4, R6 ;  /* 0x0000000409067825 */ /* 0x008fe200078e0206 */
[----:B----4-:R-:W-:-:S05]  /*0110*/  IADD3 R9, PT, PT, R2, -R5, RZ ;  /* 0x8000000502097210 */ /* 0x010fca0007ffe0ff */
[----:B------:R-:W-:Y:S01]  /*0120*/  STG.E desc[UR4][R6.64], R9 ;  /* 0x0000000906007986 */ /* 0x000fe2000c101904 */
[----:B------:R-:W-:Y:S05]  /*0130*/  EXIT ;  /* 0x000000000000794d */ /* 0x000fea0003800000 */
.L_x_2:
        /* <DEDUP_REMOVED lines=12> */
.L_x_6:


//--------------------- .text._Z3addPiS_S_i       --------------------------
	.section	.text._Z3addPiS_S_i,"ax",@progbits
	.align	128
        .global         _Z3addPiS_S_i
        .type           _Z3addPiS_S_i,@function
        .size           _Z3addPiS_S_i,(.L_x_7 - _Z3addPiS_S_i)
        .other          _Z3addPiS_S_i,@"STO_CUDA_ENTRY STV_DEFAULT"
_Z3addPiS_S_i:
.text._Z3addPiS_S_i:
        /* <DEDUP_REMOVED lines=17> */
[----:B----4-:R-:W-:-:S05]  /*0110*/  IADD3 R9, PT, PT, R2, R5, RZ ;  /* 0x0000000502097210 */ /* 0x010fca0007ffe0ff */
[----:B------:R-:W-:Y:S01]  /*0120*/  STG.E desc[UR4][R6.64], R9 ;  /* 0x0000000906007986 */ /* 0x000fe2000c101904 */
[----:B------:R-:W-:Y:S05]  /*0130*/  EXIT ;  /* 0x000000000000794d */ /* 0x000fea0003800000 */
.L_x_3:
        /* <DEDUP_REMOVED lines=12> */
.L_x_7:


//--------------------- .nv.shared.reserved.0     --------------------------
	.section	.nv.shared.reserved.0,"aw",@nobits
	.weak		__nv_reservedSMEM_offset_0_alias
	.size		__nv_reservedSMEM_offset_0_alias, 0, 64
	.other		__nv_reservedSMEM_offset_0_alias,@"STO_CUDA_RESERVED_SHARED STV_DEFAULT"
__nv_reservedSMEM_offset_0_alias:
	.zero		0
	.zero		64


//--------------------- .nv.constant0._Z3modPiS_S_i --------------------------
	.section	.nv.constant0._Z3modPiS_S_i,"a",@progbits
	.sectionflags	@""
	.align	4
.nv.constant0._Z3modPiS_S_i:
	.zero		924


//--------------------- .nv.constant0._Z4multPiS_S_i --------------------------
	.section	.nv.constant0._Z4multPiS_S_i,"a",@progbits
	.sectionflags	@""
	.align	4
.nv.constant0._Z4multPiS_S_i:
	.zero		924


//--------------------- .nv.constant0._Z8subtractPiS_S_i --------------------------
	.section	.nv.constant0._Z8subtractPiS_S_i,"a",@progbits
	.sectionflags	@""
	.align	4
.nv.constant0._Z8subtractPiS_S_i:
	.zero		924


//--------------------- .nv.constant0._Z3addPiS_S_i --------------------------
	.section	.nv.constant0._Z3addPiS_S_i,"a",@progbits
	.sectionflags	@""
	.align	4
.nv.constant0._Z3addPiS_S_i:
	.zero		924


//--------------------- SYMBOLS --------------------------

	.type		.nv.reservedSmem.offset0,@object
	.size		.nv.reservedSmem.offset0,0x4
